	.headerflags	@"EF_CUDA_TEXMODE_UNIFIED EF_CUDA_64BIT_ADDRESS EF_CUDA_ACCELERATORS EF_CUDA_SM90 EF_CUDA_VIRTUAL_SM(EF_CUDA_SM90)"
	.elftype	@"ET_EXEC"


//--------------------- .nv.info                  --------------------------
	.section	.nv.info,"",@"SHT_CUDA_INFO"
	.align	4


	//----- nvinfo : EIATTR_REGCOUNT
	.align		4
        /*0000*/ 	.byte	0x04, 0x2f
        /*0002*/ 	.short	(.L_1 - .L_0)
	.align		4
.L_0:
        /*0004*/ 	.word	index@(triton_poi_fused_convolution_relu_9)
        /*0008*/ 	.word	0x0000000c


	//----- nvinfo : EIATTR_MIN_STACK_SIZE
	.align		4
.L_1:
        /*000c*/ 	.byte	0x04, 0x12
        /*000e*/ 	.short	(.L_3 - .L_2)
	.align		4
.L_2:
        /*0010*/ 	.word	index@(triton_poi_fused_convolution_relu_9)
        /*0014*/ 	.word	0x00000000


	//----- nvinfo : EIATTR_FRAME_SIZE
	.align		4
.L_3:
        /*0018*/ 	.byte	0x04, 0x11
        /*001a*/ 	.short	(.L_5 - .L_4)
	.align		4
.L_4:
        /*001c*/ 	.word	index@(triton_poi_fused_convolution_relu_9)
        /*0020*/ 	.word	0x00000000


	//----- nvinfo : EIATTR_MIN_STACK_SIZE
	.align		4
.L_5:
        /*0024*/ 	.byte	0x04, 0x12
        /*0026*/ 	.short	(.L_7 - .L_6)
	.align		4
.L_6:
        /*0028*/ 	.word	index@(triton_poi_fused_convolution_relu_9)
        /*002c*/ 	.word	0x00000000
.L_7:


//--------------------- .nv.info.triton_poi_fused_convolution_relu_9 --------------------------
	.section	.nv.info.triton_poi_fused_convolution_relu_9,"",@"SHT_CUDA_INFO"
	.sectionflags	@""
	.align	4


	//----- nvinfo : EIATTR_CUDA_API_VERSION
	.align		4
        /*0000*/ 	.byte	0x04, 0x37
        /*0002*/ 	.short	(.L_9 - .L_8)
.L_8:
        /*0004*/ 	.word	0x0000007c


	//----- nvinfo : EIATTR_KPARAM_INFO
	.align		4
.L_9:
        /*0008*/ 	.byte	0x04, 0x17
        /*000a*/ 	.short	(.L_11 - .L_10)
.L_10:
        /*000c*/ 	.word	0x00000000
        /*0010*/ 	.short	0x0002
        /*0012*/ 	.short	0x0010
        /*0014*/ 	.byte	0x00, 0xf0, 0x11, 0x00


	//----- nvinfo : EIATTR_KPARAM_INFO
	.align		4
.L_11:
        /*0018*/ 	.byte	0x04, 0x17
        /*001a*/ 	.short	(.L_13 - .L_12)
.L_12:
        /*001c*/ 	.word	0x00000000
        /*0020*/ 	.short	0x0001
        /*0022*/ 	.short	0x0008
        /*0024*/ 	.byte	0x00, 0xf4, 0x21, 0x00


	//----- nvinfo : EIATTR_KPARAM_INFO
	.align		4
.L_13:
        /*0028*/ 	.byte	0x04, 0x17
        /*002a*/ 	.short	(.L_15 - .L_14)
.L_14:
        /*002c*/ 	.word	0x00000000
        /*0030*/ 	.short	0x0000
        /*0032*/ 	.short	0x0000
        /*0034*/ 	.byte	0x00, 0xf4, 0x21, 0x00


	//----- nvinfo : EIATTR_SPARSE_MMA_MASK
	.align		4
.L_15:
        /*0038*/ 	.byte	0x03, 0x50
        /*003a*/ 	.short	0x0000


	//----- nvinfo : EIATTR_MAXREG_COUNT
	.align		4
        /*003c*/ 	.byte	0x03, 0x1b
        /*003e*/ 	.short	0x00ff


	//----- nvinfo : EIATTR_EXIT_INSTR_OFFSETS
	.align		4
        /*0040*/ 	.byte	0x04, 0x1c
        /*0042*/ 	.short	(.L_17 - .L_16)


	//   ....[0]....
.L_16:
        /*0044*/ 	.word	0x000001b0


	//   ....[1]....
        /*0048*/ 	.word	0x000001d0


	//----- nvinfo : EIATTR_REQNTID
	.align		4
.L_17:
        /*004c*/ 	.byte	0x04, 0x10
        /*004e*/ 	.short	(.L_19 - .L_18)
.L_18:
        /*0050*/ 	.word	0x00000100
        /*0054*/ 	.word	0x00000001
        /*0058*/ 	.word	0x00000001


	//----- nvinfo : EIATTR_CBANK_PARAM_SIZE
	.align		4
.L_19:
        /*005c*/ 	.byte	0x03, 0x19
        /*005e*/ 	.short	0x0014


	//----- nvinfo : EIATTR_PARAM_CBANK
	.align		4
        /*0060*/ 	.byte	0x04, 0x0a
        /*0062*/ 	.short	(.L_21 - .L_20)
	.align		4
.L_20:
        /*0064*/ 	.word	index@(.nv.constant0.triton_poi_fused_convolution_relu_9)
        /*0068*/ 	.short	0x0210
        /*006a*/ 	.short	0x0014


	//----- nvinfo : EIATTR_SW_WAR
	.align		4
.L_21:
        /*006c*/ 	.byte	0x04, 0x36
        /*006e*/ 	.short	(.L_23 - .L_22)
.L_22:
        /*0070*/ 	.word	0x00000008
.L_23:


//--------------------- .nv.callgraph             --------------------------
	.section	.nv.callgraph,"",@"SHT_CUDA_CALLGRAPH"
	.align	4
	.sectionentsize	8
	.align		4
        /*0000*/ 	.word	0x00000000
	.align		4
        /*0004*/ 	.word	0xffffffff
	.align		4
        /*0008*/ 	.word	0x00000000
	.align		4
        /*000c*/ 	.word	0xfffffffe
	.align		4
        /*0010*/ 	.word	0x00000000
	.align		4
        /*0014*/ 	.word	0xfffffffd
	.align		4
        /*0018*/ 	.word	0x00000000
	.align		4
        /*001c*/ 	.word	0xfffffffc


//--------------------- .text.triton_poi_fused_convolution_relu_9 --------------------------
	.section	.text.triton_poi_fused_convolution_relu_9,"ax",@progbits
	.align	128
        .global         triton_poi_fused_convolution_relu_9
        .type           triton_poi_fused_convolution_relu_9,@function
        .size           triton_poi_fused_convolution_relu_9,(.L_x_1 - triton_poi_fused_convolution_relu_9)
        .other          triton_poi_fused_convolution_relu_9,@"STO_CUDA_ENTRY STV_DEFAULT"
triton_poi_fused_convolution_relu_9:
.text.triton_poi_fused_convolution_relu_9:
[----:B------:R-:W0:Y:S02]  /*0000*/  LDC R1, c[0x0][0x28] ;  /* 0x00000a00ff017b82 */ /* 0x000e240000000800 */
[----:B------:R-:W1:Y:S01]  /*0010*/  S2R R0, SR_TID.X ;  /* 0x0000000000007919 */ /* 0x000e620000002100 */
[----:B------:R-:W2:Y:S01]  /*0020*/  LDC.64 R2, c[0x0][0x210] ;  /* 0x00008400ff027b82 */ /* 0x000ea20000000a00 */
[----:B------:R-:W-:Y:S01]  /*0030*/  ULDC.64 UR4, c[0x0][0x208] ;  /* 0x0000820000047ab9 */ /* 0x000fe20000000a00 */
[----:B------:R-:W3:Y:S06]  /*0040*/  S2R R7, SR_CTAID.X ;  /* 0x0000000000077919 */ /* 0x000eec0000002500 */
[----:B------:R-:W4:Y:S01]  /*0050*/  LDC.64 R4, c[0x0][0x218] ;  /* 0x00008600ff047b82 */ /* 0x000f220000000a00 */
[----:B-1----:R-:W-:Y:S01]  /*0060*/  IMAD.SHL.U32 R0, R0, 0x2, RZ ;  /* 0x0000000200007824 */ /* 0x002fe200078e00ff */
[----:B---3--:R-:W-:-:S04]  /*0070*/  SHF.R.S32.HI R6, RZ, 0x16, R7 ;  /* 0x00000016ff067819 */ /* 0x008fc80000011407 */
[----:B------:R-:W-:-:S05]  /*0080*/  LOP3.LUT R0, R0, 0x1fe, RZ, 0xc0, !PT ;  /* 0x000001fe00007812 */ /* 0x000fca00078ec0ff */
[----:B------:R-:W-:Y:S01]  /*0090*/  IMAD R7, R7, 0x200, R0 ;  /* 0x0000020007077824 */ /* 0x000fe200078e0200 */
[----:B------:R-:W-:-:S03]  /*00a0*/  SGXT R0, R6, 0x1 ;  /* 0x000000010600781a */ /* 0x000fc60000000200 */
[C---:B--2---:R-:W-:Y:S01]  /*00b0*/  IMAD.WIDE R2, R7.reuse, 0x4, R2 ;  /* 0x0000000407027825 */ /* 0x044fe200078e0202 */
[----:B------:R-:W-:Y:S02]  /*00c0*/  LEA.HI R0, R0, R7, RZ, 0x6 ;  /* 0x0000000700007211 */ /* 0x000fe400078f30ff */
[----:B------:R-:W-:Y:S02]  /*00d0*/  ISETP.GE.AND P2, PT, R7, 0x10c2400, PT ;  /* 0x010c24000700780c */ /* 0x000fe40003f46270 */
[----:B------:R-:W-:-:S05]  /*00e0*/  LOP3.LUT R0, R0, 0xffffffc0, RZ, 0xc0, !PT ;  /* 0xffffffc000007812 */ /* 0x000fca00078ec0ff */
[----:B------:R-:W-:Y:S01]  /*00f0*/  IMAD.IADD R9, R7, 0x1, -R0 ;  /* 0x0000000107097824 */ /* 0x000fe200078e0a00 */
[----:B------:R-:W-:-:S03]  /*0100*/  CS2R R6, SRZ ;  /* 0x0000000000067805 */ /* 0x000fc6000001ff00 */
[----:B----4-:R-:W-:Y:S01]  /*0110*/  IMAD.WIDE R4, R9, 0x4, R4 ;  /* 0x0000000409047825 */ /* 0x010fe200078e0204 */
[----:B------:R-:W-:Y:S02]  /*0120*/  CS2R R8, SRZ ;  /* 0x0000000000087805 */ /* 0x000fe4000001ff00 */
[----:B------:R-:W2:Y:S04]  /*0130*/  @!P2 LDG.E.64 R6, desc[UR4][R2.64] ;  /* 0x000000040206a981 */ /* 0x000ea8000c1e1b00 */
[----:B------:R-:W2:Y:S02]  /*0140*/  @!P2 LDG.E.EL.64 R8, desc[UR4][R4.64] ;  /* 0x000000040408a981 */ /* 0x000ea4000c2e1b00 */
[----:B--2---:R-:W-:Y:S01]  /*0150*/  FSETP.GEU.AND P0, PT, R6, -R8, PT ;  /* 0x800000080600720b */ /* 0x004fe20003f0e000 */
[----:B------:R-:W-:Y:S01]  /*0160*/  FADD R6, R8, R6 ;  /* 0x0000000608067221 */ /* 0x000fe20000000000 */
[----:B------:R-:W-:Y:S01]  /*0170*/  FADD R0, R9, R7 ;  /* 0x0000000709007221 */ /* 0x000fe20000000000 */
[----:B------:R-:W-:-:S03]  /*0180*/  FSETP.GEU.AND P1, PT, R7, -R9, PT ;  /* 0x800000090700720b */ /* 0x000fc60003f2e000 */
[----:B------:R-:W-:Y:S02]  /*0190*/  FSEL R6, R6, RZ, P0 ;  /* 0x000000ff06067208 */ /* 0x000fe40000000000 */
[----:B------:R-:W-:Y:S01]  /*01a0*/  FSEL R7, R0, RZ, P1 ;  /* 0x000000ff00077208 */ /* 0x000fe20000800000 */
[----:B------:R-:W-:Y:S07]  /*01b0*/  @P2 EXIT ;  /* 0x000000000000294d */ /* 0x000fee0003800000 */
[----:B------:R-:W-:Y:S01]  /*01c0*/  STG.E.64 desc[UR4][R2.64], R6 ;  /* 0x0000000602007986 */ /* 0x000fe2000c101b04 */
[----:B------:R-:W-:Y:S05]  /*01d0*/  EXIT ;  /* 0x000000000000794d */ /* 0x000fea0003800000 */
.L_x_0:
[----:B------:R-:W-:-:S00]  /*01e0*/  BRA `(.L_x_0) ;  /* 0xfffffffc00fc7947 */ /* 0x000fc0000383ffff */
[----:B------:R-:W-:-:S00]  /*01f0*/  NOP ;  /* 0x0000000000007918 */ /* 0x000fc00000000000 */
        /* <DEDUP_REMOVED lines=8> */
.L_x_1:


//--------------------- .nv.constant0.triton_poi_fused_convolution_relu_9 --------------------------
	.section	.nv.constant0.triton_poi_fused_convolution_relu_9,"a",@progbits
	.sectionflags	@""
	.align	4
.nv.constant0.triton_poi_fused_convolution_relu_9:
	.zero		548
